//
// Generated by NVIDIA NVVM Compiler
//
// Compiler Build ID: CL-36424714
// Cuda compilation tools, release 13.0, V13.0.88
// Based on NVVM 20.0.0
//

.version 9.0
.target sm_100
.address_size 64

	// .globl	_Z6whoamiv
.extern .func  (.param .b32 func_retval0) vprintf
(
	.param .b64 vprintf_param_0,
	.param .b64 vprintf_param_1
)
;
.global .align 1 .b8 $str[57] = {37, 48, 52, 100, 32, 124, 32, 66, 108, 111, 99, 107, 32, 40, 37, 100, 32, 37, 100, 32, 37, 100, 41, 32, 61, 32, 37, 51, 100, 32, 124, 32, 84, 104, 114, 101, 97, 100, 32, 40, 37, 100, 32, 37, 100, 32, 37, 100, 41, 32, 61, 32, 37, 51, 100, 10};

.visible .entry _Z6whoamiv()
{
	.local .align 8 .b8 	__local_depot0[40];
	.reg .b64 	%SP;
	.reg .b64 	%SPL;
	.reg .b32 	%r<21>;
	.reg .b64 	%rd<5>;

	mov.u64 	%SPL, __local_depot0;
	cvta.local.u64 	%SP, %SPL;
	add.u64 	%rd1, %SP, 0;
	add.u64 	%rd2, %SPL, 0;
	mov.u32 	%r1, %ctaid.x;
	mov.u32 	%r2, %ctaid.y;
	mov.u32 	%r3, %nctaid.x;
	mov.u32 	%r4, %ctaid.z;
	mov.u32 	%r5, %nctaid.y;
	mad.lo.s32 	%r6, %r5, %r4, %r2;
	mad.lo.s32 	%r7, %r6, %r3, %r1;
	mov.u32 	%r8, %ntid.x;
	mov.u32 	%r9, %ntid.y;
	mov.u32 	%r10, %ntid.z;
	mul.lo.s32 	%r11, %r9, %r8;
	mul.lo.s32 	%r12, %r11, %r10;
	mov.u32 	%r13, %tid.x;
	mov.u32 	%r14, %tid.y;
	mov.u32 	%r15, %tid.z;
	mad.lo.s32 	%r16, %r9, %r15, %r14;
	mad.lo.s32 	%r17, %r16, %r8, %r13;
	mad.lo.s32 	%r18, %r12, %r7, %r17;
	st.local.v2.u32 	[%rd2], {%r18, %r1};
	st.local.v2.u32 	[%rd2+8], {%r2, %r4};
	st.local.v2.u32 	[%rd2+16], {%r7, %r13};
	st.local.v2.u32 	[%rd2+24], {%r14, %r15};
	st.local.u32 	[%rd2+32], %r17;
	mov.u64 	%rd3, $str;
	cvta.global.u64 	%rd4, %rd3;
	{ // callseq 0, 0
	.param .b64 param0;
	st.param.b64 	[param0], %rd4;
	.param .b64 param1;
	st.param.b64 	[param1], %rd1;
	.param .b32 retval0;
	call.uni (retval0), 
	vprintf, 
	(
	param0, 
	param1
	);
	ld.param.b32 	%r19, [retval0];
	} // callseq 0
	ret;

}


// ===== COMPILED SASS (sm_100) =====

	.target	sm_100

	.elftype	@"ET_EXEC"


//--------------------- .note.nv.tkinfo           --------------------------
	.section	.note.nv.tkinfo,"",@"SHT_NOTE"
	.sectionflags	@"SHF_NOTE_NV_TKINFO"
	.tkinfo
        /*0018*/ 	.word	0x00000002
        /*0030*/ 	.string	""
        /*0030*/ 	.string	"ptxas"
        /*0030*/ 	.string	"Cuda compilation tools, release 13.0, V13.0.88"
        /*0030*/ 	.string	"Build cuda_13.0.r13.0/compiler.36424714_0"
        /*0030*/ 	.string	"-arch sm_100 -m 64 "



//--------------------- .note.nv.cuinfo           --------------------------
	.section	.note.nv.cuinfo,"",@"SHT_NOTE"
	.sectionflags	@"SHF_NOTE_NV_CUINFO"
        /*0018*/ 	.short	0x0002
        /*001a*/ 	.short	0x0064
        /*001c*/ 	.short	0x0082
	.zero		2


//--------------------- .nv.info                  --------------------------
	.section	.nv.info,"",@"SHT_CUDA_INFO"
	.align	4


	//----- nvinfo : EIATTR_REGCOUNT
	.align		4
        /*0000*/ 	.byte	0x04, 0x2f
        /*0002*/ 	.short	(.L_2 - .L_1)
	.align		4
.L_1:
        /*0004*/ 	.word	index@(_Z6whoamiv)
        /*0008*/ 	.word	0x00000018


	//----- nvinfo : EIATTR_FRAME_SIZE
	.align		4
.L_2:
        /*000c*/ 	.byte	0x04, 0x11
        /*000e*/ 	.short	(.L_4 - .L_3)
	.align		4
.L_3:
        /*0010*/ 	.word	index@(_Z6whoamiv)
        /*0014*/ 	.word	0x00000028


	//----- nvinfo : EIATTR_MIN_STACK_SIZE
	.align		4
.L_4:
        /*0018*/ 	.byte	0x04, 0x12
        /*001a*/ 	.short	(.L_6 - .L_5)
	.align		4
.L_5:
        /*001c*/ 	.word	index@(_Z6whoamiv)
        /*0020*/ 	.word	0x00000028
.L_6:


//--------------------- .nv.compat                --------------------------
	.section	.nv.compat,"",@"SHT_CUDA_COMPAT_INFO"
	.align	4
        /*0000*/ 	.byte	0x02, 0x09, 0x00, 0x00, 0x02, 0x02, 0x01, 0x00, 0x02, 0x05, 0x05, 0x00, 0x03, 0x07, 0x01, 0x01
        /*0010*/ 	.byte	0x02, 0x03, 0x00, 0x00, 0x02, 0x06, 0x01, 0x00, 0x04, 0x0b, 0x08, 0x00, 0x09, 0x00, 0x00, 0x00
        /*0020*/ 	.byte	0x00, 0x00, 0x00, 0x00


//--------------------- .nv.info._Z6whoamiv       --------------------------
	.section	.nv.info._Z6whoamiv,"",@"SHT_CUDA_INFO"
	.sectionflags	@""
	.align	4


	//----- nvinfo : EIATTR_CUDA_API_VERSION
	.align		4
        /*0000*/ 	.byte	0x04, 0x37
        /*0002*/ 	.short	(.L_8 - .L_7)
.L_7:
        /*0004*/ 	.word	0x00000082


	//----- nvinfo : EIATTR_SPARSE_MMA_MASK
	.align		4
.L_8:
        /*0008*/ 	.byte	0x03, 0x50
        /*000a*/ 	.short	0x0000


	//----- nvinfo : EIATTR_MAXREG_COUNT
	.align		4
        /*000c*/ 	.byte	0x03, 0x1b
        /*000e*/ 	.short	0x00ff


	//----- nvinfo : EIATTR_EXTERNS
	.align		4
        /*0010*/ 	.byte	0x04, 0x0f
        /*0012*/ 	.short	(.L_10 - .L_9)


	//   ....[0]....
	.align		4
.L_9:
        /*0014*/ 	.word	index@(vprintf)


	//----- nvinfo : EIATTR_MERCURY_ISA_VERSION
	.align		4
.L_10:
        /*0018*/ 	.byte	0x03, 0x5f
        /*001a*/ 	.short	0x0101


	//----- nvinfo : EIATTR_VRC_CTA_INIT_COUNT
	.align		4
        /*001c*/ 	.byte	0x02, 0x4a
	.zero		1
	.zero		1


	//----- nvinfo : EIATTR_SYSCALL_OFFSETS
	.align		4
        /*0020*/ 	.byte	0x04, 0x46
        /*0022*/ 	.short	(.L_12 - .L_11)


	//   ....[0]....
.L_11:
        /*0024*/ 	.word	0x00000230


	//----- nvinfo : EIATTR_EXIT_INSTR_OFFSETS
	.align		4
.L_12:
        /*0028*/ 	.byte	0x04, 0x1c
        /*002a*/ 	.short	(.L_14 - .L_13)


	//   ....[0]....
.L_13:
        /*002c*/ 	.word	0x00000240


	//----- nvinfo : EIATTR_SW_WAR
	.align		4
.L_14:
        /*0030*/ 	.byte	0x04, 0x36
        /*0032*/ 	.short	(.L_16 - .L_15)
.L_15:
        /*0034*/ 	.word	0x00000008
.L_16:


//--------------------- .nv.callgraph             --------------------------
	.section	.nv.callgraph,"",@"SHT_CUDA_CALLGRAPH"
	.align	4
	.sectionentsize	8
	.align		4
        /*0000*/ 	.word	0x00000000
	.align		4
        /*0004*/ 	.word	0xffffffff
	.align		4
        /*0008*/ 	.word	index@(_Z6whoamiv)
	.align		4
        /*000c*/ 	.word	index@(vprintf)
	.align		4
        /*0010*/ 	.word	0x00000000
	.align		4
        /*0014*/ 	.word	0xfffffffe
	.align		4
        /*0018*/ 	.word	0x00000000
	.align		4
        /*001c*/ 	.word	0xfffffffd
	.align		4
        /*0020*/ 	.word	0x00000000
	.align		4
        /*0024*/ 	.word	0xfffffffc


//--------------------- .nv.constant4             --------------------------
	.section	.nv.constant4,"a",@progbits
	.align	8
	.align		8
.nv.constant4:
        /*0000*/ 	.dword	vprintf
	.align		8
        /*0008*/ 	.dword	$str


//--------------------- .text._Z6whoamiv          --------------------------
	.section	.text._Z6whoamiv,"ax",@progbits
	.align	128
        .global         _Z6whoamiv
        .type           _Z6whoamiv,@function
        .size           _Z6whoamiv,(.L_x_2 - _Z6whoamiv)
        .other          _Z6whoamiv,@"STO_CUDA_ENTRY STV_DEFAULT"
_Z6whoamiv:
.text._Z6whoamiv:
[----:B------:R-:W0:Y:S01]  /*0000*/  LDC R1, c[0x0][0x37c] ;  /* 0x0000df00ff017b82 */ /* 0x000e220000000800 */
[----:B------:R-:W1:Y:S01]  /*0010*/  S2R R4, SR_CTAID.Y ;  /* 0x0000000000047919 */ /* 0x000e620000002600 */
[----:B------:R-:W2:Y:S01]  /*0020*/  LDCU UR6, c[0x0][0x2fc] ;  /* 0x00005f80ff0677ac */ /* 0x000ea20008000800 */
[----:B------:R-:W-:Y:S01]  /*0030*/  MOV R10, 0x0 ;  /* 0x00000000000a7802 */ /* 0x000fe20000000f00 */
[----:B------:R-:W1:Y:S01]  /*0040*/  S2R R5, SR_CTAID.Z ;  /* 0x0000000000057919 */ /* 0x000e620000002700 */
[----:B------:R-:W3:Y:S01]  /*0050*/  LDCU UR7, c[0x0][0x370] ;  /* 0x00006e00ff0777ac */ /* 0x000ee20008000800 */
[----:B0-----:R-:W-:Y:S01]  /*0060*/  IADD3 R1, PT, PT, R1, -0x28, RZ ;  /* 0xffffffd801017810 */ /* 0x001fe20007ffe0ff */
[----:B------:R-:W0:Y:S01]  /*0070*/  S2R R12, SR_TID.Y ;  /* 0x00000000000c7919 */ /* 0x000e220000002200 */
[----:B------:R-:W1:Y:S01]  /*0080*/  LDCU UR8, c[0x0][0x374] ;  /* 0x00006e80ff0877ac */ /* 0x000e620008000800 */
[----:B------:R-:W4:Y:S01]  /*0090*/  LDC.64 R10, c[0x4][R10] ;  /* 0x010000000a0a7b82 */ /* 0x000f220000000a00 */
[----:B------:R-:W0:Y:S01]  /*00a0*/  S2R R13, SR_TID.Z ;  /* 0x00000000000d7919 */ /* 0x000e220000002300 */
[----:B------:R-:W5:Y:S01]  /*00b0*/  LDCU UR9, c[0x0][0x360] ;  /* 0x00006c00ff0977ac */ /* 0x000f620008000800 */
[----:B------:R-:W3:Y:S01]  /*00c0*/  S2R R9, SR_CTAID.X ;  /* 0x0000000000097919 */ /* 0x000ee20000002500 */
[----:B------:R-:W5:Y:S01]  /*00d0*/  LDCU UR10, c[0x0][0x364] ;  /* 0x00006c80ff0a77ac */ /* 0x000f620008000800 */
[----:B------:R-:W2:Y:S01]  /*00e0*/  S2R R3, SR_TID.X ;  /* 0x0000000000037919 */ /* 0x000ea20000002100 */
[----:B------:R-:W1:Y:S01]  /*00f0*/  LDCU UR5, c[0x0][0x368] ;  /* 0x00006d00ff0577ac */ /* 0x000e620008000800 */
[----:B-----5:R-:W-:Y:S01]  /*0100*/  UIMAD UR4, UR9, UR10, URZ ;  /* 0x0000000a090472a4 */ /* 0x020fe2000f8e02ff */
[----:B-1----:R-:W-:Y:S01]  /*0110*/  IMAD R2, R5, UR8, R4 ;  /* 0x0000000805027c24 */ /* 0x002fe2000f8e0204 */
[----:B------:R1:W-:Y:S02]  /*0120*/  STL.64 [R1+0x8], R4 ;  /* 0x0000080401007387 */ /* 0x0003e40000100a00 */
[----:B------:R-:W-:Y:S01]  /*0130*/  UIMAD UR4, UR4, UR5, URZ ;  /* 0x00000005040472a4 */ /* 0x000fe2000f8e02ff */
[----:B------:R-:W5:Y:S01]  /*0140*/  LDCU UR5, c[0x0][0x2f8] ;  /* 0x00005f00ff0577ac */ /* 0x000f620008000800 */
[----:B0-----:R-:W-:Y:S01]  /*0150*/  IMAD R0, R13, UR10, R12 ;  /* 0x0000000a0d007c24 */ /* 0x001fe2000f8e020c */
[----:B------:R0:W-:Y:S01]  /*0160*/  STL.64 [R1+0x18], R12 ;  /* 0x0000180c01007387 */ /* 0x0001e20000100a00 */
[----:B---3--:R-:W-:-:S02]  /*0170*/  IMAD R2, R2, UR7, R9 ;  /* 0x0000000702027c24 */ /* 0x008fc4000f8e0209 */
[----:B--2---:R-:W-:-:S03]  /*0180*/  IMAD R0, R0, UR9, R3 ;  /* 0x0000000900007c24 */ /* 0x004fc6000f8e0203 */
[----:B------:R0:W-:Y:S01]  /*0190*/  STL.64 [R1+0x10], R2 ;  /* 0x0000100201007387 */ /* 0x0001e20000100a00 */
[----:B------:R-:W1:Y:S01]  /*01a0*/  LDCU.64 UR8, c[0x4][0x8] ;  /* 0x01000100ff0877ac */ /* 0x000e620008000a00 */
[----:B------:R-:W-:Y:S02]  /*01b0*/  IMAD R8, R2, UR4, R0 ;  /* 0x0000000402087c24 */ /* 0x000fe4000f8e0200 */
[----:B------:R0:W-:Y:S01]  /*01c0*/  STL [R1+0x20], R0 ;  /* 0x0000200001007387 */ /* 0x0001e20000100800 */
[----:B-----5:R-:W-:-:S03]  /*01d0*/  IADD3 R6, P0, PT, R1, UR5, RZ ;  /* 0x0000000501067c10 */ /* 0x020fc6000ff1e0ff */
[----:B------:R0:W-:Y:S01]  /*01e0*/  STL.64 [R1], R8 ;  /* 0x0000000801007387 */ /* 0x0001e20000100a00 */
[----:B------:R-:W-:Y:S02]  /*01f0*/  IADD3.X R7, PT, PT, RZ, UR6, RZ, P0, !PT ;  /* 0x00000006ff077c10 */ /* 0x000fe400087fe4ff */
[----:B-1----:R-:W-:Y:S02]  /*0200*/  MOV R4, UR8 ;  /* 0x0000000800047c02 */ /* 0x002fe40008000f00 */
[----:B0---4-:R-:W-:-:S07]  /*0210*/  MOV R5, UR9 ;  /* 0x0000000900057c02 */ /* 0x011fce0008000f00 */
[----:B------:R-:W-:-:S07]  /*0220*/  LEPC R20, `(.L_x_0) ;  /* 0x000000001014794e */ /* 0x000fce0000000000 */
[----:B------:R-:W-:Y:S05]  /*0230*/  CALL.ABS.NOINC R10 ;  /* 0x000000000a007343 */ /* 0x000fea0003c00000 */
.L_x_0:
[----:B------:R-:W-:Y:S05]  /*0240*/  EXIT ;  /* 0x000000000000794d */ /* 0x000fea0003800000 */
.L_x_1:
[----:B------:R-:W-:-:S00]  /*0250*/  BRA `(.L_x_1) ;  /* 0xfffffffc00fc7947 */ /* 0x000fc0000383ffff */
[----:B------:R-:W-:-:S00]  /*0260*/  NOP ;  /* 0x0000000000007918 */ /* 0x000fc00000000000 */
        /* <DEDUP_REMOVED lines=9> */
.L_x_2:


//--------------------- .nv.global.init           --------------------------
	.section	.nv.global.init,"aw",@progbits
.nv.global.init:
	.type		$str,@object
	.size		$str,(.L_0 - $str)
$str:
        /*0000*/ 	.byte	0x25, 0x30, 0x34, 0x64, 0x20, 0x7c, 0x20, 0x42, 0x6c, 0x6f, 0x63, 0x6b, 0x20, 0x28, 0x25, 0x64
        /*0010*/ 	.byte	0x20, 0x25, 0x64, 0x20, 0x25, 0x64, 0x29, 0x20, 0x3d, 0x20, 0x25, 0x33, 0x64, 0x20, 0x7c, 0x20
        /*0020*/ 	.byte	0x54, 0x68, 0x72, 0x65, 0x61, 0x64, 0x20, 0x28, 0x25, 0x64, 0x20, 0x25, 0x64, 0x20, 0x25, 0x64
        /*0030*/ 	.byte	0x29, 0x20, 0x3d, 0x20, 0x25, 0x33, 0x64, 0x0a, 0x00
.L_0:


//--------------------- .nv.shared.reserved.0     --------------------------
	.section	.nv.shared.reserved.0,"aw",@nobits
	.weak		__nv_reservedSMEM_offset_0_alias
	.size		__nv_reservedSMEM_offset_0_alias, 0, 64
	.other		__nv_reservedSMEM_offset_0_alias,@"STO_CUDA_RESERVED_SHARED STV_DEFAULT"
__nv_reservedSMEM_offset_0_alias:
	.zero		0
	.zero		64


//--------------------- .nv.constant0._Z6whoamiv  --------------------------
	.section	.nv.constant0._Z6whoamiv,"a",@progbits
	.sectionflags	@""
	.align	4
.nv.constant0._Z6whoamiv:
	.zero		896


//--------------------- SYMBOLS --------------------------

	.type		.nv.reservedSmem.offset0,@object
	.size		.nv.reservedSmem.offset0,0x4
	.type		vprintf,@function
